//
// Generated by NVIDIA NVVM Compiler
//
// Compiler Build ID: CL-36424714
// Cuda compilation tools, release 13.0, V13.0.88
// Based on NVVM 20.0.0
//

.version 9.0
.target sm_100
.address_size 64

	// .globl	_Z18convolution_kernelPfS_iS_
// _ZZ18convolution_kernelPfS_iS_E4temp has been demoted

.visible .entry _Z18convolution_kernelPfS_iS_(
	.param .u64 .ptr .align 1 _Z18convolution_kernelPfS_iS__param_0,
	.param .u64 .ptr .align 1 _Z18convolution_kernelPfS_iS__param_1,
	.param .u32 _Z18convolution_kernelPfS_iS__param_2,
	.param .u64 .ptr .align 1 _Z18convolution_kernelPfS_iS__param_3
)
{
	.reg .pred 	%p<16>;
	.reg .b32 	%r<23>;
	.reg .b32 	%f<18>;
	.reg .b64 	%rd<13>;
	// demoted variable
	.shared .align 4 .b8 _ZZ18convolution_kernelPfS_iS_E4temp[36];
	ld.param.u64 	%rd1, [_Z18convolution_kernelPfS_iS__param_0];
	ld.param.u64 	%rd2, [_Z18convolution_kernelPfS_iS__param_1];
	ld.param.u32 	%r9, [_Z18convolution_kernelPfS_iS__param_2];
	ld.param.u64 	%rd3, [_Z18convolution_kernelPfS_iS__param_3];
	mov.u32 	%r1, %ctaid.y;
	mov.u32 	%r2, %ctaid.x;
	mov.u32 	%r3, %tid.y;
	mov.u32 	%r4, %tid.x;
	mov.u32 	%r10, %ntid.x;
	mad.lo.s32 	%r11, %r3, %r10, %r4;
	max.s32 	%r12, %r1, %r2;
	setp.ge.s32 	%p1, %r12, %r9;
	setp.gt.u32 	%p2, %r11, 8;
	or.pred  	%p3, %p1, %p2;
	@%p3 bra 	$L__BB0_15;
	add.s32 	%r13, %r1, %r3;
	add.s32 	%r6, %r13, -1;
	add.s32 	%r14, %r2, %r4;
	add.s32 	%r7, %r14, -1;
	setp.lt.s32 	%p4, %r6, 0;
	setp.ge.s32 	%p5, %r6, %r9;
	or.pred  	%p6, %p4, %p5;
	shl.b32 	%r15, %r11, 2;
	mov.u32 	%r16, _ZZ18convolution_kernelPfS_iS_E4temp;
	add.s32 	%r8, %r16, %r15;
	@%p6 bra 	$L__BB0_4;
	setp.lt.s32 	%p7, %r7, 0;
	setp.ge.s32 	%p8, %r7, %r9;
	or.pred  	%p9, %p7, %p8;
	@%p9 bra 	$L__BB0_4;
	cvta.to.global.u64 	%rd4, %rd2;
	mul.wide.u32 	%rd5, %r11, 4;
	add.s64 	%rd6, %rd4, %rd5;
	ld.global.f32 	%f1, [%rd6];
	mad.lo.s32 	%r17, %r9, %r6, %r7;
	cvta.to.global.u64 	%rd7, %rd1;
	mul.wide.u32 	%rd8, %r17, 4;
	add.s64 	%rd9, %rd7, %rd8;
	ld.global.f32 	%f2, [%rd9];
	mul.f32 	%f3, %f1, %f2;
	st.shared.f32 	[%r8], %f3;
	bra.uni 	$L__BB0_5;
$L__BB0_4:
	mov.b32 	%r18, 0;
	st.shared.u32 	[%r8], %r18;
$L__BB0_5:
	bar.sync 	0;
	and.b32  	%r19, %r11, 1;
	setp.eq.b32 	%p10, %r19, 1;
	not.pred 	%p11, %p10;
	@%p11 bra 	$L__BB0_7;
	ld.shared.f32 	%f4, [%r8];
	ld.shared.f32 	%f5, [%r8+-4];
	add.f32 	%f6, %f4, %f5;
	st.shared.f32 	[%r8+-4], %f6;
$L__BB0_7:
	bar.sync 	0;
	and.b32  	%r20, %r11, 3;
	setp.ne.s32 	%p12, %r20, 2;
	@%p12 bra 	$L__BB0_9;
	ld.shared.f32 	%f7, [%r8];
	ld.shared.f32 	%f8, [%r8+-8];
	add.f32 	%f9, %f7, %f8;
	st.shared.f32 	[%r8+-8], %f9;
$L__BB0_9:
	bar.sync 	0;
	and.b32  	%r21, %r11, 7;
	setp.ne.s32 	%p13, %r21, 4;
	@%p13 bra 	$L__BB0_11;
	ld.shared.f32 	%f10, [%r8];
	ld.shared.f32 	%f11, [%r8+-16];
	add.f32 	%f12, %f10, %f11;
	st.shared.f32 	[%r8+-16], %f12;
$L__BB0_11:
	bar.sync 	0;
	setp.ne.s32 	%p14, %r11, 8;
	@%p14 bra 	$L__BB0_13;
	ld.shared.f32 	%f13, [%r8];
	ld.shared.f32 	%f14, [_ZZ18convolution_kernelPfS_iS_E4temp];
	add.f32 	%f15, %f13, %f14;
	st.shared.f32 	[_ZZ18convolution_kernelPfS_iS_E4temp], %f15;
$L__BB0_13:
	bar.sync 	0;
	setp.ne.s32 	%p15, %r11, 0;
	@%p15 bra 	$L__BB0_15;
	ld.shared.f32 	%f16, [_ZZ18convolution_kernelPfS_iS_E4temp];
	div.rn.f32 	%f17, %f16, 0f41100000;
	mad.lo.s32 	%r22, %r9, %r1, %r2;
	cvta.to.global.u64 	%rd10, %rd3;
	mul.wide.u32 	%rd11, %r22, 4;
	add.s64 	%rd12, %rd10, %rd11;
	st.global.f32 	[%rd12], %f17;
$L__BB0_15:
	ret;

}


// ===== COMPILED SASS (sm_100) =====

	.target	sm_100

	.elftype	@"ET_EXEC"


//--------------------- .note.nv.tkinfo           --------------------------
	.section	.note.nv.tkinfo,"",@"SHT_NOTE"
	.sectionflags	@"SHF_NOTE_NV_TKINFO"
	.tkinfo
        /*0018*/ 	.word	0x00000002
        /*0030*/ 	.string	""
        /*0030*/ 	.string	"ptxas"
        /*0030*/ 	.string	"Cuda compilation tools, release 13.0, V13.0.88"
        /*0030*/ 	.string	"Build cuda_13.0.r13.0/compiler.36424714_0"
        /*0030*/ 	.string	"-arch sm_100 -m 64 "



//--------------------- .note.nv.cuinfo           --------------------------
	.section	.note.nv.cuinfo,"",@"SHT_NOTE"
	.sectionflags	@"SHF_NOTE_NV_CUINFO"
        /*0018*/ 	.short	0x0002
        /*001a*/ 	.short	0x0064
        /*001c*/ 	.short	0x0082
	.zero		2


//--------------------- .nv.info                  --------------------------
	.section	.nv.info,"",@"SHT_CUDA_INFO"
	.align	4


	//----- nvinfo : EIATTR_REGCOUNT
	.align		4
        /*0000*/ 	.byte	0x04, 0x2f
        /*0002*/ 	.short	(.L_1 - .L_0)
	.align		4
.L_0:
        /*0004*/ 	.word	index@(_Z18convolution_kernelPfS_iS_)
        /*0008*/ 	.word	0x0000000e


	//----- nvinfo : EIATTR_FRAME_SIZE
	.align		4
.L_1:
        /*000c*/ 	.byte	0x04, 0x11
        /*000e*/ 	.short	(.L_3 - .L_2)
	.align		4
.L_2:
        /*0010*/ 	.word	index@($__internal_0_$__cuda_sm3x_div_rn_noftz_f32_slowpath)
        /*0014*/ 	.word	0x00000000


	//----- nvinfo : EIATTR_FRAME_SIZE
	.align		4
.L_3:
        /*0018*/ 	.byte	0x04, 0x11
        /*001a*/ 	.short	(.L_5 - .L_4)
	.align		4
.L_4:
        /*001c*/ 	.word	index@(_Z18convolution_kernelPfS_iS_)
        /*0020*/ 	.word	0x00000000


	//----- nvinfo : EIATTR_MIN_STACK_SIZE
	.align		4
.L_5:
        /*0024*/ 	.byte	0x04, 0x12
        /*0026*/ 	.short	(.L_7 - .L_6)
	.align		4
.L_6:
        /*0028*/ 	.word	index@(_Z18convolution_kernelPfS_iS_)
        /*002c*/ 	.word	0x00000000
.L_7:


//--------------------- .nv.compat                --------------------------
	.section	.nv.compat,"",@"SHT_CUDA_COMPAT_INFO"
	.align	4
        /*0000*/ 	.byte	0x02, 0x09, 0x00, 0x00, 0x02, 0x02, 0x01, 0x00, 0x02, 0x05, 0x05, 0x00, 0x03, 0x07, 0x01, 0x01
        /*0010*/ 	.byte	0x02, 0x03, 0x00, 0x00, 0x02, 0x06, 0x01, 0x00, 0x04, 0x0b, 0x08, 0x00, 0x01, 0x00, 0x00, 0x00
        /*0020*/ 	.byte	0x00, 0x00, 0x00, 0x00


//--------------------- .nv.info._Z18convolution_kernelPfS_iS_ --------------------------
	.section	.nv.info._Z18convolution_kernelPfS_iS_,"",@"SHT_CUDA_INFO"
	.sectionflags	@""
	.align	4


	//----- nvinfo : EIATTR_CUDA_API_VERSION
	.align		4
        /*0000*/ 	.byte	0x04, 0x37
        /*0002*/ 	.short	(.L_9 - .L_8)
.L_8:
        /*0004*/ 	.word	0x00000082


	//----- nvinfo : EIATTR_KPARAM_INFO
	.align		4
.L_9:
        /*0008*/ 	.byte	0x04, 0x17
        /*000a*/ 	.short	(.L_11 - .L_10)
.L_10:
        /*000c*/ 	.word	0x00000000
        /*0010*/ 	.short	0x0003
        /*0012*/ 	.short	0x0018
        /*0014*/ 	.byte	0x00, 0xf5, 0x21, 0x00


	//----- nvinfo : EIATTR_KPARAM_INFO
	.align		4
.L_11:
        /*0018*/ 	.byte	0x04, 0x17
        /*001a*/ 	.short	(.L_13 - .L_12)
.L_12:
        /*001c*/ 	.word	0x00000000
        /*0020*/ 	.short	0x0002
        /*0022*/ 	.short	0x0010
        /*0024*/ 	.byte	0x00, 0xf0, 0x11, 0x00


	//----- nvinfo : EIATTR_KPARAM_INFO
	.align		4
.L_13:
        /*0028*/ 	.byte	0x04, 0x17
        /*002a*/ 	.short	(.L_15 - .L_14)
.L_14:
        /*002c*/ 	.word	0x00000000
        /*0030*/ 	.short	0x0001
        /*0032*/ 	.short	0x0008
        /*0034*/ 	.byte	0x00, 0xf5, 0x21, 0x00


	//----- nvinfo : EIATTR_KPARAM_INFO
	.align		4
.L_15:
        /*0038*/ 	.byte	0x04, 0x17
        /*003a*/ 	.short	(.L_17 - .L_16)
.L_16:
        /*003c*/ 	.word	0x00000000
        /*0040*/ 	.short	0x0000
        /*0042*/ 	.short	0x0000
        /*0044*/ 	.byte	0x00, 0xf5, 0x21, 0x00


	//----- nvinfo : EIATTR_SPARSE_MMA_MASK
	.align		4
.L_17:
        /*0048*/ 	.byte	0x03, 0x50
        /*004a*/ 	.short	0x0000


	//----- nvinfo : EIATTR_MAXREG_COUNT
	.align		4
        /*004c*/ 	.byte	0x03, 0x1b
        /*004e*/ 	.short	0x00ff


	//----- nvinfo : EIATTR_NUM_BARRIERS
	.align		4
        /*0050*/ 	.byte	0x02, 0x4c
        /*0052*/ 	.byte	0x01
	.zero		1


	//----- nvinfo : EIATTR_MERCURY_ISA_VERSION
	.align		4
        /*0054*/ 	.byte	0x03, 0x5f
        /*0056*/ 	.short	0x0101


	//----- nvinfo : EIATTR_VRC_CTA_INIT_COUNT
	.align		4
        /*0058*/ 	.byte	0x02, 0x4a
	.zero		1
	.zero		1


	//----- nvinfo : EIATTR_EXIT_INSTR_OFFSETS
	.align		4
        /*005c*/ 	.byte	0x04, 0x1c
        /*005e*/ 	.short	(.L_19 - .L_18)


	//   ....[0]....
.L_18:
        /*0060*/ 	.word	0x000000b0


	//   ....[1]....
        /*0064*/ 	.word	0x000003f0


	//   ....[2]....
        /*0068*/ 	.word	0x00000520


	//----- nvinfo : EIATTR_CRS_STACK_SIZE
	.align		4
.L_19:
        /*006c*/ 	.byte	0x04, 0x1e
        /*006e*/ 	.short	(.L_21 - .L_20)
.L_20:
        /*0070*/ 	.word	0x00000000


	//----- nvinfo : EIATTR_CBANK_PARAM_SIZE
	.align		4
.L_21:
        /*0074*/ 	.byte	0x03, 0x19
        /*0076*/ 	.short	0x0020


	//----- nvinfo : EIATTR_PARAM_CBANK
	.align		4
        /*0078*/ 	.byte	0x04, 0x0a
        /*007a*/ 	.short	(.L_23 - .L_22)
	.align		4
.L_22:
        /*007c*/ 	.word	index@(.nv.constant0._Z18convolution_kernelPfS_iS_)
        /*0080*/ 	.short	0x0380
        /*0082*/ 	.short	0x0020


	//----- nvinfo : EIATTR_SW_WAR
	.align		4
.L_23:
        /*0084*/ 	.byte	0x04, 0x36
        /*0086*/ 	.short	(.L_25 - .L_24)
.L_24:
        /*0088*/ 	.word	0x00000008
.L_25:


//--------------------- .nv.callgraph             --------------------------
	.section	.nv.callgraph,"",@"SHT_CUDA_CALLGRAPH"
	.align	4
	.sectionentsize	8
	.align		4
        /*0000*/ 	.word	0x00000000
	.align		4
        /*0004*/ 	.word	0xffffffff
	.align		4
        /*0008*/ 	.word	0x00000000
	.align		4
        /*000c*/ 	.word	0xfffffffe
	.align		4
        /*0010*/ 	.word	0x00000000
	.align		4
        /*0014*/ 	.word	0xfffffffd
	.align		4
        /*0018*/ 	.word	0x00000000
	.align		4
        /*001c*/ 	.word	0xfffffffc


//--------------------- .text._Z18convolution_kernelPfS_iS_ --------------------------
	.section	.text._Z18convolution_kernelPfS_iS_,"ax",@progbits
	.align	128
        .global         _Z18convolution_kernelPfS_iS_
        .type           _Z18convolution_kernelPfS_iS_,@function
        .size           _Z18convolution_kernelPfS_iS_,(.L_x_10 - _Z18convolution_kernelPfS_iS_)
        .other          _Z18convolution_kernelPfS_iS_,@"STO_CUDA_ENTRY STV_DEFAULT"
_Z18convolution_kernelPfS_iS_:
.text._Z18convolution_kernelPfS_iS_:
[----:B------:R-:W-:Y:S01]  /*0000*/  LDC R1, c[0x0][0x37c] ;  /* 0x0000df00ff017b82 */ /* 0x000fe20000000800 */
[----:B------:R-:W0:Y:S01]  /*0010*/  S2R R5, SR_TID.Y ;  /* 0x0000000000057919 */ /* 0x000e220000002200 */
[----:B------:R-:W0:Y:S01]  /*0020*/  LDCU UR4, c[0x0][0x360] ;  /* 0x00006c00ff0477ac */ /* 0x000e220008000800 */
[----:B------:R-:W0:Y:S01]  /*0030*/  S2R R4, SR_TID.X ;  /* 0x0000000000047919 */ /* 0x000e220000002100 */
[----:B------:R-:W1:Y:S01]  /*0040*/  LDCU UR8, c[0x0][0x390] ;  /* 0x00007200ff0877ac */ /* 0x000e620008000800 */
[----:B------:R-:W2:Y:S01]  /*0050*/  S2R R2, SR_CTAID.Y ;  /* 0x0000000000027919 */ /* 0x000ea20000002600 */
[----:B------:R-:W2:Y:S01]  /*0060*/  S2R R3, SR_CTAID.X ;  /* 0x0000000000037919 */ /* 0x000ea20000002500 */
[----:B0-----:R-:W-:-:S05]  /*0070*/  IMAD R0, R5, UR4, R4 ;  /* 0x0000000405007c24 */ /* 0x001fca000f8e0204 */
[----:B------:R-:W-:Y:S02]  /*0080*/  ISETP.GT.U32.AND P0, PT, R0, 0x8, PT ;  /* 0x000000080000780c */ /* 0x000fe40003f04070 */
[----:B--2---:R-:W-:-:S04]  /*0090*/  VIMNMX R6, PT, PT, R2, R3, !PT ;  /* 0x0000000302067248 */ /* 0x004fc80007fe0100 */
[----:B-1----:R-:W-:-:S13]  /*00a0*/  ISETP.GE.OR P0, PT, R6, UR8, P0 ;  /* 0x0000000806007c0c */ /* 0x002fda0008706670 */
[----:B------:R-:W-:Y:S05]  /*00b0*/  @P0 EXIT ;  /* 0x000000000000094d */ /* 0x000fea0003800000 */
[----:B------:R-:W-:Y:S01]  /*00c0*/  IADD3 R8, PT, PT, R2, -0x1, R5 ;  /* 0xffffffff02087810 */ /* 0x000fe20007ffe005 */
[----:B------:R-:W0:Y:S01]  /*00d0*/  LDC.64 R6, c[0x0][0x380] ;  /* 0x0000e000ff067b82 */ /* 0x000e220000000a00 */
[----:B------:R-:W-:Y:S01]  /*00e0*/  IADD3 R9, PT, PT, R3, -0x1, R4 ;  /* 0xffffffff03097810 */ /* 0x000fe20007ffe004 */
[----:B------:R-:W1:Y:S01]  /*00f0*/  LDCU.64 UR6, c[0x0][0x358] ;  /* 0x00006b00ff0677ac */ /* 0x000e620008000a00 */
[C---:B------:R-:W-:Y:S02]  /*0100*/  ISETP.GE.AND P0, PT, R8.reuse, UR8, PT ;  /* 0x0000000808007c0c */ /* 0x040fe4000bf06270 */
[C---:B------:R-:W-:Y:S02]  /*0110*/  ISETP.GE.AND P1, PT, R9.reuse, UR8, PT ;  /* 0x0000000809007c0c */ /* 0x040fe4000bf26270 */
[----:B------:R-:W-:Y:S01]  /*0120*/  ISETP.LT.OR P0, PT, R8, RZ, P0 ;  /* 0x000000ff0800720c */ /* 0x000fe20000701670 */
[----:B------:R-:W2:Y:S01]  /*0130*/  LDC.64 R4, c[0x0][0x388] ;  /* 0x0000e200ff047b82 */ /* 0x000ea20000000a00 */
[----:B------:R-:W-:-:S04]  /*0140*/  ISETP.LT.OR P1, PT, R9, RZ, P1 ;  /* 0x000000ff0900720c */ /* 0x000fc80000f21670 */
[----:B------:R-:W-:-:S13]  /*0150*/  PLOP3.LUT P0, PT, P0, P1, PT, 0xf8, 0x8f ;  /* 0x00000000008f781c */ /* 0x000fda0000703f70 */
[----:B------:R-:W-:-:S04]  /*0160*/  @!P0 IMAD R9, R8, UR8, R9 ;  /* 0x0000000808098c24 */ /* 0x000fc8000f8e0209 */
[----:B0-----:R-:W-:-:S04]  /*0170*/  @!P0 IMAD.WIDE.U32 R6, R9, 0x4, R6 ;  /* 0x0000000409068825 */ /* 0x001fc800078e0006 */
[C---:B--2---:R-:W-:Y:S02]  /*0180*/  @!P0 IMAD.WIDE.U32 R4, R0.reuse, 0x4, R4 ;  /* 0x0000000400048825 */ /* 0x044fe400078e0004 */
[----:B-1----:R0:W2:Y:S04]  /*0190*/  @!P0 LDG.E R7, desc[UR6][R6.64] ;  /* 0x0000000606078981 */ /* 0x0020a8000c1e1900 */
[----:B------:R-:W2:Y:S01]  /*01a0*/  @!P0 LDG.E R4, desc[UR6][R4.64] ;  /* 0x0000000604048981 */ /* 0x000ea2000c1e1900 */
[----:B------:R-:W1:Y:S01]  /*01b0*/  S2UR UR5, SR_CgaCtaId ;  /* 0x00000000000579c3 */ /* 0x000e620000008800 */
[----:B------:R-:W-:Y:S01]  /*01c0*/  UMOV UR4, 0x400 ;  /* 0x0000040000047882 */ /* 0x000fe20000000000 */
[----:B------:R-:W-:-:S04]  /*01d0*/  LOP3.LUT R8, R0, 0x1, RZ, 0xc0, !PT ;  /* 0x0000000100087812 */ /* 0x000fc800078ec0ff */
[----:B------:R-:W-:Y:S01]  /*01e0*/  ISETP.NE.U32.AND P1, PT, R8, 0x1, PT ;  /* 0x000000010800780c */ /* 0x000fe20003f25070 */
[----:B-1----:R-:W-:-:S06]  /*01f0*/  ULEA UR4, UR5, UR4, 0x18 ;  /* 0x0000000405047291 */ /* 0x002fcc000f8ec0ff */
[C---:B------:R-:W-:Y:S02]  /*0200*/  LEA R8, R0.reuse, UR4, 0x2 ;  /* 0x0000000400087c11 */ /* 0x040fe4000f8e10ff */
[----:B0-----:R-:W-:Y:S01]  /*0210*/  LOP3.LUT R6, R0, 0x3, RZ, 0xc0, !PT ;  /* 0x0000000300067812 */ /* 0x001fe200078ec0ff */
[----:B--2---:R-:W-:-:S05]  /*0220*/  @!P0 FMUL R9, R4, R7 ;  /* 0x0000000704098220 */ /* 0x004fca0000400000 */
[----:B------:R-:W-:Y:S04]  /*0230*/  @!P0 STS [R8], R9 ;  /* 0x0000000908008388 */ /* 0x000fe80000000800 */
[----:B------:R-:W-:Y:S01]  /*0240*/  @P0 STS [R8], RZ ;  /* 0x000000ff08000388 */ /* 0x000fe20000000800 */
[----:B------:R-:W-:Y:S06]  /*0250*/  BAR.SYNC.DEFER_BLOCKING 0x0 ;  /* 0x0000000000007b1d */ /* 0x000fec0000010000 */
[----:B------:R-:W-:Y:S04]  /*0260*/  @!P1 LDS R4, [R8] ;  /* 0x0000000008049984 */ /* 0x000fe80000000800 */
[----:B------:R-:W0:Y:S01]  /*0270*/  @!P1 LDS R5, [R8+-0x4] ;  /* 0xfffffc0008059984 */ /* 0x000e220000000800 */
[----:B------:R-:W-:Y:S01]  /*0280*/  ISETP.NE.AND P0, PT, R6, 0x2, PT ;  /* 0x000000020600780c */ /* 0x000fe20003f05270 */
[----:B0-----:R-:W-:-:S05]  /*0290*/  @!P1 FADD R5, R4, R5 ;  /* 0x0000000504059221 */ /* 0x001fca0000000000 */
[----:B------:R-:W-:Y:S01]  /*02a0*/  @!P1 STS [R8+-0x4], R5 ;  /* 0xfffffc0508009388 */ /* 0x000fe20000000800 */
[----:B------:R-:W-:Y:S06]  /*02b0*/  BAR.SYNC.DEFER_BLOCKING 0x0 ;  /* 0x0000000000007b1d */ /* 0x000fec0000010000 */
[----:B------:R-:W-:Y:S04]  /*02c0*/  @!P0 LDS R4, [R8] ;  /* 0x0000000008048984 */ /* 0x000fe80000000800 */
[----:B------:R-:W0:Y:S01]  /*02d0*/  @!P0 LDS R7, [R8+-0x8] ;  /* 0xfffff80008078984 */ /* 0x000e220000000800 */
[----:B------:R-:W-:-:S04]  /*02e0*/  LOP3.LUT R6, R0, 0x7, RZ, 0xc0, !PT ;  /* 0x0000000700067812 */ /* 0x000fc800078ec0ff */
[----:B------:R-:W-:Y:S01]  /*02f0*/  ISETP.NE.AND P1, PT, R6, 0x4, PT ;  /* 0x000000040600780c */ /* 0x000fe20003f25270 */
[----:B0-----:R-:W-:-:S05]  /*0300*/  @!P0 FADD R7, R4, R7 ;  /* 0x0000000704078221 */ /* 0x001fca0000000000 */
[----:B------:R-:W-:Y:S01]  /*0310*/  @!P0 STS [R8+-0x8], R7 ;  /* 0xfffff80708008388 */ /* 0x000fe20000000800 */
        /* <DEDUP_REMOVED lines=8> */
[----:B------:R-:W0:Y:S01]  /*03a0*/  @!P0 LDS R5, [UR4] ;  /* 0x00000004ff058984 */ /* 0x000e220008000800 */
[----:B------:R-:W-:Y:S01]  /*03b0*/  ISETP.NE.AND P1, PT, R0, RZ, PT ;  /* 0x000000ff0000720c */ /* 0x000fe20003f25270 */
[----:B0-----:R-:W-:-:S05]  /*03c0*/  @!P0 FADD R4, R4, R5 ;  /* 0x0000000504048221 */ /* 0x001fca0000000000 */
[----:B------:R0:W-:Y:S01]  /*03d0*/  @!P0 STS [UR4], R4 ;  /* 0x00000004ff008988 */ /* 0x0001e20008000804 */
[----:B------:R-:W-:Y:S06]  /*03e0*/  BAR.SYNC.DEFER_BLOCKING 0x0 ;  /* 0x0000000000007b1d */ /* 0x000fec0000010000 */
[----:B------:R-:W-:Y:S05]  /*03f0*/  @P1 EXIT ;  /* 0x000000000000194d */ /* 0x000fea0003800000 */
[----:B------:R-:W1:Y:S01]  /*0400*/  LDS R0, [UR4] ;  /* 0x00000004ff007984 */ /* 0x000e620008000800 */
[----:B------:R-:W-:Y:S02]  /*0410*/  IMAD.MOV.U32 R5, RZ, RZ, 0x3de38e39 ;  /* 0x3de38e39ff057424 */ /* 0x000fe400078e00ff */
[----:B0-----:R-:W-:-:S04]  /*0420*/  IMAD.MOV.U32 R4, RZ, RZ, 0x41100000 ;  /* 0x41100000ff047424 */ /* 0x001fc800078e00ff */
[----:B------:R-:W-:-:S04]  /*0430*/  FFMA R4, R5, -R4, 1 ;  /* 0x3f80000005047423 */ /* 0x000fc80000000804 */
[----:B------:R-:W-:Y:S01]  /*0440*/  FFMA R5, R4, R5, 0.11111111193895339966 ;  /* 0x3de38e3904057423 */ /* 0x000fe20000000005 */
[----:B-1----:R-:W0:Y:S03]  /*0450*/  FCHK P0, R0, 9 ;  /* 0x4110000000007902 */ /* 0x002e260000000000 */
[----:B------:R-:W-:-:S04]  /*0460*/  FFMA R4, R0, R5, RZ ;  /* 0x0000000500047223 */ /* 0x000fc800000000ff */
[----:B------:R-:W-:-:S04]  /*0470*/  FFMA R6, R4, -9, R0 ;  /* 0xc110000004067823 */ /* 0x000fc80000000000 */
[----:B------:R-:W-:Y:S01]  /*0480*/  FFMA R7, R5, R6, R4 ;  /* 0x0000000605077223 */ /* 0x000fe20000000004 */
[----:B0-----:R-:W-:Y:S06]  /*0490*/  @!P0 BRA `(.L_x_0) ;  /* 0x00000000000c8947 */ /* 0x001fec0003800000 */
[----:B------:R-:W-:-:S07]  /*04a0*/  MOV R4, 0x4c0 ;  /* 0x000004c000047802 */ /* 0x000fce0000000f00 */
[----:B------:R-:W-:Y:S05]  /*04b0*/  CALL.REL.NOINC `($__internal_0_$__cuda_sm3x_div_rn_noftz_f32_slowpath) ;  /* 0x00000000001c7944 */ /* 0x000fea0003c00000 */
[----:B------:R-:W-:-:S07]  /*04c0*/  IMAD.MOV.U32 R7, RZ, RZ, R6 ;  /* 0x000000ffff077224 */ /* 0x000fce00078e0006 */
.L_x_0:
[----:B------:R-:W0:Y:S01]  /*04d0*/  LDC.64 R4, c[0x0][0x398] ;  /* 0x0000e600ff047b82 */ /* 0x000e220000000a00 */
[----:B------:R-:W1:Y:S02]  /*04e0*/  LDCU UR4, c[0x0][0x390] ;  /* 0x00007200ff0477ac */ /* 0x000e640008000800 */
[----:B-1----:R-:W-:-:S04]  /*04f0*/  IMAD R3, R2, UR4, R3 ;  /* 0x0000000402037c24 */ /* 0x002fc8000f8e0203 */
[----:B0-----:R-:W-:-:S05]  /*0500*/  IMAD.WIDE.U32 R2, R3, 0x4, R4 ;  /* 0x0000000403027825 */ /* 0x001fca00078e0004 */
[----:B------:R-:W-:Y:S01]  /*0510*/  STG.E desc[UR6][R2.64], R7 ;  /* 0x0000000702007986 */ /* 0x000fe2000c101906 */
[----:B------:R-:W-:Y:S05]  /*0520*/  EXIT ;  /* 0x000000000000794d */ /* 0x000fea0003800000 */
        .weak           $__internal_0_$__cuda_sm3x_div_rn_noftz_f32_slowpath
        .type           $__internal_0_$__cuda_sm3x_div_rn_noftz_f32_slowpath,@function
        .size           $__internal_0_$__cuda_sm3x_div_rn_noftz_f32_slowpath,(.L_x_10 - $__internal_0_$__cuda_sm3x_div_rn_noftz_f32_slowpath)
$__internal_0_$__cuda_sm3x_div_rn_noftz_f32_slowpath:
[--C-:B------:R-:W-:Y:S01]  /*0530*/  SHF.R.U32.HI R5, RZ, 0x17, R0.reuse ;  /* 0x00000017ff057819 */ /* 0x100fe20000011600 */
[----:B------:R-:W-:-:S03]  /*0540*/  IMAD.MOV.U32 R6, RZ, RZ, R0 ;  /* 0x000000ffff067224 */ /* 0x000fc600078e0000 */
[----:B------:R-:W-:-:S05]  /*0550*/  LOP3.LUT R5, R5, 0xff, RZ, 0xc0, !PT ;  /* 0x000000ff05057812 */ /* 0x000fca00078ec0ff */
[----:B------:R-:W-:-:S05]  /*0560*/  VIADD R8, R5, 0xffffffff ;  /* 0xffffffff05087836 */ /* 0x000fca0000000000 */
[----:B------:R-:W-:-:S13]  /*0570*/  ISETP.GT.U32.OR P0, PT, R8, 0xfd, !PT ;  /* 0x000000fd0800780c */ /* 0x000fda0007f04470 */
[----:B------:R-:W-:Y:S01]  /*0580*/  @!P0 IMAD.MOV.U32 R7, RZ, RZ, RZ ;  /* 0x000000ffff078224 */ /* 0x000fe200078e00ff */
[----:B------:R-:W-:Y:S06]  /*0590*/  @!P0 BRA `(.L_x_1) ;  /* 0x00000000003c8947 */ /* 0x000fec0003800000 */
[----:B------:R-:W-:-:S13]  /*05a0*/  FSETP.GTU.FTZ.AND P0, PT, |R0|, +INF , PT ;  /* 0x7f8000000000780b */ /* 0x000fda0003f1c200 */
[----:B------:R-:W-:Y:S05]  /*05b0*/  @P0 BRA `(.L_x_2) ;  /* 0x0000000400280947 */ /* 0x000fea0003800000 */
[----:B------:R-:W-:-:S05]  /*05c0*/  IMAD.MOV.U32 R7, RZ, RZ, 0x41100000 ;  /* 0x41100000ff077424 */ /* 0x000fca00078e00ff */
[----:B------:R-:W-:-:S13]  /*05d0*/  LOP3.LUT P0, RZ, R7, 0x7fffffff, R6, 0xc8, !PT ;  /* 0x7fffffff07ff7812 */ /* 0x000fda000780c806 */
[----:B------:R-:W-:Y:S05]  /*05e0*/  @!P0 BRA `(.L_x_3) ;  /* 0x0000000400148947 */ /* 0x000fea0003800000 */
[----:B------:R-:W-:-:S13]  /*05f0*/  LOP3.LUT P0, RZ, R6, 0x7fffffff, RZ, 0xc0, !PT ;  /* 0x7fffffff06ff7812 */ /* 0x000fda000780c0ff */
[----:B------:R-:W-:Y:S05]  /*0600*/  @!P0 BRA `(.L_x_4) ;  /* 0x0000000400048947 */ /* 0x000fea0003800000 */
[----:B------:R-:W-:Y:S02]  /*0610*/  FSETP.NEU.FTZ.AND P0, PT, |R0|, +INF , PT ;  /* 0x7f8000000000780b */ /* 0x000fe40003f1d200 */
[----:B------:R-:W-:-:S04]  /*0620*/  LOP3.LUT P1, RZ, R7, 0x7fffffff, RZ, 0xc0, !PT ;  /* 0x7fffffff07ff7812 */ /* 0x000fc8000782c0ff */
[----:B------:R-:W-:-:S13]  /*0630*/  PLOP3.LUT P0, PT, P0, P1, PT, 0x2f, 0xf2 ;  /* 0x0000000000f2781c */ /* 0x000fda0000702577 */
[----:B------:R-:W-:Y:S05]  /*0640*/  @P0 BRA `(.L_x_5) ;  /* 0x0000000000e80947 */ /* 0x000fea0003800000 */
[----:B------:R-:W-:-:S13]  /*0650*/  ISETP.GE.AND P0, PT, R8, RZ, PT ;  /* 0x000000ff0800720c */ /* 0x000fda0003f06270 */
[----:B------:R-:W-:Y:S02]  /*0660*/  @P0 IMAD.MOV.U32 R7, RZ, RZ, RZ ;  /* 0x000000ffff070224 */ /* 0x000fe400078e00ff */
[----:B------:R-:W-:Y:S01]  /*0670*/  @!P0 FFMA R6, R0, 1.84467440737095516160e+19, RZ ;  /* 0x5f80000000068823 */ /* 0x000fe200000000ff */
[----:B------:R-:W-:-:S07]  /*0680*/  @!P0 IMAD.MOV.U32 R7, RZ, RZ, -0x40 ;  /* 0xffffffc0ff078424 */ /* 0x000fce00078e00ff */
.L_x_1:
[----:B------:R-:W-:Y:S01]  /*0690*/  UMOV UR4, 0x41100000 ;  /* 0x4110000000047882 */ /* 0x000fe20000000000 */
[----:B------:R-:W-:Y:S01]  /*06a0*/  VIADD R5, R5, 0xffffff81 ;  /* 0xffffff8105057836 */ /* 0x000fe20000000000 */
[----:B------:R-:W-:-:S03]  /*06b0*/  UIADD3 UR4, UPT, UPT, UR4, -0x1800000, URZ ;  /* 0xfe80000004047890 */ /* 0x000fc6000fffe0ff */
[----:B------:R-:W-:Y:S01]  /*06c0*/  IMAD R0, R5, -0x800000, R6 ;  /* 0xff80000005007824 */ /* 0x000fe200078e0206 */
[----:B------:R-:W-:Y:S02]  /*06d0*/  IADD3 R7, PT, PT, R7, -0x3, R5 ;  /* 0xfffffffd07077810 */ /* 0x000fe40007ffe005 */
[----:B------:R-:W-:-:S03]  /*06e0*/  FADD.FTZ R9, -RZ, -UR4 ;  /* 0x80000004ff097e21 */ /* 0x000fc60008010100 */
[----:B------:R-:W0:Y:S02]  /*06f0*/  MUFU.RCP R8, UR4 ;  /* 0x0000000400087d08 */ /* 0x000e240008001000 */
[----:B0-----:R-:W-:-:S04]  /*0700*/  FFMA R11, R8, R9, 1 ;  /* 0x3f800000080b7423 */ /* 0x001fc80000000009 */
[----:B------:R-:W-:-:S04]  /*0710*/  FFMA R11, R8, R11, R8 ;  /* 0x0000000b080b7223 */ /* 0x000fc80000000008 */
[----:B------:R-:W-:-:S04]  /*0720*/  FFMA R6, R0, R11, RZ ;  /* 0x0000000b00067223 */ /* 0x000fc800000000ff */
[----:B------:R-:W-:-:S04]  /*0730*/  FFMA R8, R9, R6, R0 ;  /* 0x0000000609087223 */ /* 0x000fc80000000000 */
[----:B------:R-:W-:-:S04]  /*0740*/  FFMA R8, R11, R8, R6 ;  /* 0x000000080b087223 */ /* 0x000fc80000000006 */
[----:B------:R-:W-:-:S04]  /*0750*/  FFMA R9, R9, R8, R0 ;  /* 0x0000000809097223 */ /* 0x000fc80000000000 */
[----:B------:R-:W-:-:S05]  /*0760*/  FFMA R6, R11, R9, R8 ;  /* 0x000000090b067223 */ /* 0x000fca0000000008 */
[----:B------:R-:W-:-:S04]  /*0770*/  SHF.R.U32.HI R0, RZ, 0x17, R6 ;  /* 0x00000017ff007819 */ /* 0x000fc80000011606 */
[----:B------:R-:W-:-:S05]  /*0780*/  LOP3.LUT R0, R0, 0xff, RZ, 0xc0, !PT ;  /* 0x000000ff00007812 */ /* 0x000fca00078ec0ff */
[----:B------:R-:W-:-:S04]  /*0790*/  IMAD.IADD R10, R0, 0x1, R7 ;  /* 0x00000001000a7824 */ /* 0x000fc800078e0207 */
[----:B------:R-:W-:-:S05]  /*07a0*/  VIADD R0, R10, 0xffffffff ;  /* 0xffffffff0a007836 */ /* 0x000fca0000000000 */
[----:B------:R-:W-:-:S13]  /*07b0*/  ISETP.GE.U32.AND P0, PT, R0, 0xfe, PT ;  /* 0x000000fe0000780c */ /* 0x000fda0003f06070 */
[----:B------:R-:W-:Y:S05]  /*07c0*/  @!P0 BRA `(.L_x_6) ;  /* 0x0000000000808947 */ /* 0x000fea0003800000 */
[----:B------:R-:W-:-:S13]  /*07d0*/  ISETP.GT.AND P0, PT, R10, 0xfe, PT ;  /* 0x000000fe0a00780c */ /* 0x000fda0003f04270 */
[----:B------:R-:W-:Y:S05]  /*07e0*/  @P0 BRA `(.L_x_7) ;  /* 0x00000000006c0947 */ /* 0x000fea0003800000 */
[----:B------:R-:W-:-:S13]  /*07f0*/  ISETP.GE.AND P0, PT, R10, 0x1, PT ;  /* 0x000000010a00780c */ /* 0x000fda0003f06270 */
[----:B------:R-:W-:Y:S05]  /*0800*/  @P0 BRA `(.L_x_8) ;  /* 0x0000000000980947 */ /* 0x000fea0003800000 */
[----:B------:R-:W-:Y:S02]  /*0810*/  ISETP.GE.AND P0, PT, R10, -0x18, PT ;  /* 0xffffffe80a00780c */ /* 0x000fe40003f06270 */
[----:B------:R-:W-:-:S11]  /*0820*/  LOP3.LUT R6, R6, 0x80000000, RZ, 0xc0, !PT ;  /* 0x8000000006067812 */ /* 0x000fd600078ec0ff */
[----:B------:R-:W-:Y:S05]  /*0830*/  @!P0 BRA `(.L_x_8) ;  /* 0x00000000008c8947 */ /* 0x000fea0003800000 */
[CC--:B------:R-:W-:Y:S01]  /*0840*/  FFMA.RZ R0, R11.reuse, R9.reuse, R8 ;  /* 0x000000090b007223 */ /* 0x0c0fe2000000c008 */
[----:B------:R-:W-:Y:S01]  /*0850*/  IMAD.MOV R7, RZ, RZ, -R10 ;  /* 0x000000ffff077224 */ /* 0x000fe200078e0a0a */
[C---:B------:R-:W-:Y:S02]  /*0860*/  ISETP.NE.AND P2, PT, R10.reuse, RZ, PT ;  /* 0x000000ff0a00720c */ /* 0x040fe40003f45270 */
[----:B------:R-:W-:Y:S02]  /*0870*/  ISETP.NE.AND P1, PT, R10, RZ, PT ;  /* 0x000000ff0a00720c */ /* 0x000fe40003f25270 */
[----:B------:R-:W-:Y:S01]  /*0880*/  LOP3.LUT R5, R0, 0x7fffff, RZ, 0xc0, !PT ;  /* 0x007fffff00057812 */ /* 0x000fe200078ec0ff */
[CCC-:B------:R-:W-:Y:S01]  /*0890*/  FFMA.RP R0, R11.reuse, R9.reuse, R8.reuse ;  /* 0x000000090b007223 */ /* 0x1c0fe20000008008 */
[----:B------:R-:W-:Y:S01]  /*08a0*/  FFMA.RM R11, R11, R9, R8 ;  /* 0x000000090b0b7223 */ /* 0x000fe20000004008 */
[----:B------:R-:W-:Y:S01]  /*08b0*/  VIADD R8, R10, 0x20 ;  /* 0x000000200a087836 */ /* 0x000fe20000000000 */
[----:B------:R-:W-:-:S03]  /*08c0*/  LOP3.LUT R5, R5, 0x800000, RZ, 0xfc, !PT ;  /* 0x0080000005057812 */ /* 0x000fc600078efcff */
[----:B------:R-:W-:Y:S02]  /*08d0*/  FSETP.NEU.FTZ.AND P0, PT, R0, R11, PT ;  /* 0x0000000b0000720b */ /* 0x000fe40003f1d000 */
[----:B------:R-:W-:Y:S02]  /*08e0*/  SHF.L.U32 R8, R5, R8, RZ ;  /* 0x0000000805087219 */ /* 0x000fe400000006ff */
[----:B------:R-:W-:Y:S02]  /*08f0*/  SEL R0, R7, RZ, P2 ;  /* 0x000000ff07007207 */ /* 0x000fe40001000000 */
[----:B------:R-:W-:Y:S02]  /*0900*/  ISETP.NE.AND P1, PT, R8, RZ, P1 ;  /* 0x000000ff0800720c */ /* 0x000fe40000f25270 */
[----:B------:R-:W-:Y:S02]  /*0910*/  SHF.R.U32.HI R0, RZ, R0, R5 ;  /* 0x00000000ff007219 */ /* 0x000fe40000011605 */
[----:B------:R-:W-:-:S02]  /*0920*/  PLOP3.LUT P0, PT, P0, P1, PT, 0xf8, 0x8f ;  /* 0x00000000008f781c */ /* 0x000fc40000703f70 */
[----:B------:R-:W-:Y:S02]  /*0930*/  SHF.R.U32.HI R8, RZ, 0x1, R0 ;  /* 0x00000001ff087819 */ /* 0x000fe40000011600 */
[----:B------:R-:W-:-:S04]  /*0940*/  SEL R5, RZ, 0x1, !P0 ;  /* 0x00000001ff057807 */ /* 0x000fc80004000000 */
[----:B------:R-:W-:-:S04]  /*0950*/  LOP3.LUT R5, R5, 0x1, R8, 0xf8, !PT ;  /* 0x0000000105057812 */ /* 0x000fc800078ef808 */
[----:B------:R-:W-:-:S05]  /*0960*/  LOP3.LUT R5, R5, R0, RZ, 0xc0, !PT ;  /* 0x0000000005057212 */ /* 0x000fca00078ec0ff */
[----:B------:R-:W-:-:S05]  /*0970*/  IMAD.IADD R5, R8, 0x1, R5 ;  /* 0x0000000108057824 */ /* 0x000fca00078e0205 */
[----:B------:R-:W-:Y:S01]  /*0980*/  LOP3.LUT R6, R5, R6, RZ, 0xfc, !PT ;  /* 0x0000000605067212 */ /* 0x000fe200078efcff */
[----:B------:R-:W-:Y:S06]  /*0990*/  BRA `(.L_x_8) ;  /* 0x0000000000347947 */ /* 0x000fec0003800000 */
.L_x_7:
[----:B------:R-:W-:-:S04]  /*09a0*/  LOP3.LUT R6, R6, 0x80000000, RZ, 0xc0, !PT ;  /* 0x8000000006067812 */ /* 0x000fc800078ec0ff */
[----:B------:R-:W-:Y:S01]  /*09b0*/  LOP3.LUT R6, R6, 0x7f800000, RZ, 0xfc, !PT ;  /* 0x7f80000006067812 */ /* 0x000fe200078efcff */
[----:B------:R-:W-:Y:S06]  /*09c0*/  BRA `(.L_x_8) ;  /* 0x0000000000287947 */ /* 0x000fec0003800000 */
.L_x_6:
[----:B------:R-:W-:Y:S01]  /*09d0*/  IMAD R6, R7, 0x800000, R6 ;  /* 0x0080000007067824 */ /* 0x000fe200078e0206 */
[----:B------:R-:W-:Y:S06]  /*09e0*/  BRA `(.L_x_8) ;  /* 0x0000000000207947 */ /* 0x000fec0003800000 */
.L_x_5:
[----:B------:R-:W-:-:S04]  /*09f0*/  LOP3.LUT R6, R7, 0x80000000, R6, 0x48, !PT ;  /* 0x8000000007067812 */ /* 0x000fc800078e4806 */
[----:B------:R-:W-:Y:S01]  /*0a00*/  LOP3.LUT R6, R6, 0x7f800000, RZ, 0xfc, !PT ;  /* 0x7f80000006067812 */ /* 0x000fe200078efcff */
[----:B------:R-:W-:Y:S06]  /*0a10*/  BRA `(.L_x_8) ;  /* 0x0000000000147947 */ /* 0x000fec0003800000 */
.L_x_4:
[----:B------:R-:W-:Y:S01]  /*0a20*/  LOP3.LUT R6, R7, 0x80000000, R6, 0x48, !PT ;  /* 0x8000000007067812 */ /* 0x000fe200078e4806 */
[----:B------:R-:W-:Y:S06]  /*0a30*/  BRA `(.L_x_8) ;  /* 0x00000000000c7947 */ /* 0x000fec0003800000 */
.L_x_3:
[----:B------:R-:W0:Y:S01]  /*0a40*/  MUFU.RSQ R6, -QNAN ;  /* 0xffc0000000067908 */ /* 0x000e220000001400 */
[----:B------:R-:W-:Y:S05]  /*0a50*/  BRA `(.L_x_8) ;  /* 0x0000000000047947 */ /* 0x000fea0003800000 */
.L_x_2:
[----:B------:R-:W-:-:S07]  /*0a60*/  FADD.FTZ R6, R0, 9 ;  /* 0x4110000000067421 */ /* 0x000fce0000010000 */
.L_x_8:
[----:B------:R-:W-:-:S04]  /*0a70*/  IMAD.MOV.U32 R5, RZ, RZ, 0x0 ;  /* 0x00000000ff057424 */ /* 0x000fc800078e00ff */
[----:B0-----:R-:W-:Y:S05]  /*0a80*/  RET.REL.NODEC R4 `(_Z18convolution_kernelPfS_iS_) ;  /* 0xfffffff4045c7950 */ /* 0x001fea0003c3ffff */
.L_x_9:
[----:B------:R-:W-:-:S00]  /*0a90*/  BRA `(.L_x_9) ;  /* 0xfffffffc00fc7947 */ /* 0x000fc0000383ffff */
[----:B------:R-:W-:-:S00]  /*0aa0*/  NOP ;  /* 0x0000000000007918 */ /* 0x000fc00000000000 */
        /* <DEDUP_REMOVED lines=13> */
.L_x_10:


//--------------------- .nv.shared._Z18convolution_kernelPfS_iS_ --------------------------
	.section	.nv.shared._Z18convolution_kernelPfS_iS_,"aw",@nobits
	.sectionflags	@""
	.align	4
.nv.shared._Z18convolution_kernelPfS_iS_:
	.zero		1060


//--------------------- .nv.shared.reserved.0     --------------------------
	.section	.nv.shared.reserved.0,"aw",@nobits
	.weak		__nv_reservedSMEM_offset_0_alias
	.size		__nv_reservedSMEM_offset_0_alias, 0, 64
	.other		__nv_reservedSMEM_offset_0_alias,@"STO_CUDA_RESERVED_SHARED STV_DEFAULT"
__nv_reservedSMEM_offset_0_alias:
	.zero		0
	.zero		64


//--------------------- .nv.constant0._Z18convolution_kernelPfS_iS_ --------------------------
	.section	.nv.constant0._Z18convolution_kernelPfS_iS_,"a",@progbits
	.sectionflags	@""
	.align	4
.nv.constant0._Z18convolution_kernelPfS_iS_:
	.zero		928


//--------------------- SYMBOLS --------------------------

	.type		.nv.reservedSmem.offset0,@object
	.size		.nv.reservedSmem.offset0,0x4
	.type		.nv.reservedSmem.cap,@object
	.size		.nv.reservedSmem.cap,0x4
